//
// Generated by NVIDIA NVVM Compiler
//
// Compiler Build ID: CL-36424714
// Cuda compilation tools, release 13.0, V13.0.88
// Based on NVVM 20.0.0
//

.version 9.0
.target sm_100
.address_size 64

	// .globl	_Z6kernelP13shared_memoryS0_

.visible .entry _Z6kernelP13shared_memoryS0_(
	.param .u64 .ptr .align 1 _Z6kernelP13shared_memoryS0__param_0,
	.param .u64 .ptr .align 1 _Z6kernelP13shared_memoryS0__param_1
)
{
	.reg .pred 	%p<6>;
	.reg .b16 	%rs<7>;
	.reg .b32 	%r<4>;
	.reg .b64 	%rd<9>;

	ld.param.u64 	%rd5, [_Z6kernelP13shared_memoryS0__param_0];
	ld.param.u64 	%rd6, [_Z6kernelP13shared_memoryS0__param_1];
	cvta.to.global.u64 	%rd1, %rd6;
	cvta.to.global.u64 	%rd2, %rd5;
	add.s64 	%rd3, %rd5, 4;
	add.s64 	%rd4, %rd6, 4;
$L__BB0_1:
	// begin inline asm
	ld.acquire.sys.b32 %r2,[%rd3];
	// end inline asm
	setp.ne.s32 	%p1, %r2, 0;
	selp.u16 	%rs1, 1, 0, %p1;
	ld.global.u8 	%rs2, [%rd2];
	setp.ne.s16 	%p2, %rs2, %rs1;
	@%p2 bra 	$L__BB0_1;
	setp.eq.s32 	%p3, %r2, 0;
	selp.u16 	%rs3, 1, 0, %p3;
	st.global.u8 	[%rd2], %rs3;
	ld.global.u8 	%rs4, [%rd2+8];
	st.global.u8 	[%rd1+8], %rs4;
	ld.global.s8 	%r3, [%rd1+1];
	// begin inline asm
	st.release.sys.b32 [%rd4],%r3;
	// end inline asm
	ld.global.u8 	%rs5, [%rd1+1];
	setp.eq.s16 	%p4, %rs5, 0;
	selp.u16 	%rs6, 1, 0, %p4;
	st.global.u8 	[%rd1+1], %rs6;
	setp.ne.s16 	%p5, %rs4, 0;
	@%p5 bra 	$L__BB0_1;
	ret;

}


// ===== COMPILED SASS (sm_100) =====

	.target	sm_100

	.elftype	@"ET_EXEC"


//--------------------- .note.nv.tkinfo           --------------------------
	.section	.note.nv.tkinfo,"",@"SHT_NOTE"
	.sectionflags	@"SHF_NOTE_NV_TKINFO"
	.tkinfo
        /*0018*/ 	.word	0x00000002
        /*0030*/ 	.string	""
        /*0030*/ 	.string	"ptxas"
        /*0030*/ 	.string	"Cuda compilation tools, release 13.0, V13.0.88"
        /*0030*/ 	.string	"Build cuda_13.0.r13.0/compiler.36424714_0"
        /*0030*/ 	.string	"-arch sm_100 -m 64 "



//--------------------- .note.nv.cuinfo           --------------------------
	.section	.note.nv.cuinfo,"",@"SHT_NOTE"
	.sectionflags	@"SHF_NOTE_NV_CUINFO"
        /*0018*/ 	.short	0x0002
        /*001a*/ 	.short	0x0064
        /*001c*/ 	.short	0x0082
	.zero		2


//--------------------- .nv.info                  --------------------------
	.section	.nv.info,"",@"SHT_CUDA_INFO"
	.align	4


	//----- nvinfo : EIATTR_REGCOUNT
	.align		4
        /*0000*/ 	.byte	0x04, 0x2f
        /*0002*/ 	.short	(.L_1 - .L_0)
	.align		4
.L_0:
        /*0004*/ 	.word	index@(_Z6kernelP13shared_memoryS0_)
        /*0008*/ 	.word	0x00000012


	//----- nvinfo : EIATTR_FRAME_SIZE
	.align		4
.L_1:
        /*000c*/ 	.byte	0x04, 0x11
        /*000e*/ 	.short	(.L_3 - .L_2)
	.align		4
.L_2:
        /*0010*/ 	.word	index@(_Z6kernelP13shared_memoryS0_)
        /*0014*/ 	.word	0x00000000


	//----- nvinfo : EIATTR_MIN_STACK_SIZE
	.align		4
.L_3:
        /*0018*/ 	.byte	0x04, 0x12
        /*001a*/ 	.short	(.L_5 - .L_4)
	.align		4
.L_4:
        /*001c*/ 	.word	index@(_Z6kernelP13shared_memoryS0_)
        /*0020*/ 	.word	0x00000000
.L_5:


//--------------------- .nv.compat                --------------------------
	.section	.nv.compat,"",@"SHT_CUDA_COMPAT_INFO"
	.align	4
        /*0000*/ 	.byte	0x02, 0x09, 0x00, 0x00, 0x02, 0x02, 0x01, 0x00, 0x02, 0x05, 0x05, 0x00, 0x03, 0x07, 0x01, 0x01
        /*0010*/ 	.byte	0x02, 0x03, 0x00, 0x00, 0x02, 0x06, 0x01, 0x00, 0x04, 0x0b, 0x08, 0x00, 0x09, 0x00, 0x00, 0x00
        /*0020*/ 	.byte	0x00, 0x00, 0x00, 0x00


//--------------------- .nv.info._Z6kernelP13shared_memoryS0_ --------------------------
	.section	.nv.info._Z6kernelP13shared_memoryS0_,"",@"SHT_CUDA_INFO"
	.sectionflags	@""
	.align	4


	//----- nvinfo : EIATTR_CUDA_API_VERSION
	.align		4
        /*0000*/ 	.byte	0x04, 0x37
        /*0002*/ 	.short	(.L_7 - .L_6)
.L_6:
        /*0004*/ 	.word	0x00000082


	//----- nvinfo : EIATTR_KPARAM_INFO
	.align		4
.L_7:
        /*0008*/ 	.byte	0x04, 0x17
        /*000a*/ 	.short	(.L_9 - .L_8)
.L_8:
        /*000c*/ 	.word	0x00000000
        /*0010*/ 	.short	0x0001
        /*0012*/ 	.short	0x0008
        /*0014*/ 	.byte	0x00, 0xf5, 0x21, 0x00


	//----- nvinfo : EIATTR_KPARAM_INFO
	.align		4
.L_9:
        /*0018*/ 	.byte	0x04, 0x17
        /*001a*/ 	.short	(.L_11 - .L_10)
.L_10:
        /*001c*/ 	.word	0x00000000
        /*0020*/ 	.short	0x0000
        /*0022*/ 	.short	0x0000
        /*0024*/ 	.byte	0x00, 0xf5, 0x21, 0x00


	//----- nvinfo : EIATTR_SPARSE_MMA_MASK
	.align		4
.L_11:
        /*0028*/ 	.byte	0x03, 0x50
        /*002a*/ 	.short	0x0000


	//----- nvinfo : EIATTR_MAXREG_COUNT
	.align		4
        /*002c*/ 	.byte	0x03, 0x1b
        /*002e*/ 	.short	0x00ff


	//----- nvinfo : EIATTR_MERCURY_ISA_VERSION
	.align		4
        /*0030*/ 	.byte	0x03, 0x5f
        /*0032*/ 	.short	0x0101


	//----- nvinfo : EIATTR_VRC_CTA_INIT_COUNT
	.align		4
        /*0034*/ 	.byte	0x02, 0x4a
	.zero		1
	.zero		1


	//----- nvinfo : EIATTR_EXIT_INSTR_OFFSETS
	.align		4
        /*0038*/ 	.byte	0x04, 0x1c
        /*003a*/ 	.short	(.L_13 - .L_12)


	//   ....[0]....
.L_12:
        /*003c*/ 	.word	0x000001d0


	//----- nvinfo : EIATTR_CBANK_PARAM_SIZE
	.align		4
.L_13:
        /*0040*/ 	.byte	0x03, 0x19
        /*0042*/ 	.short	0x0010


	//----- nvinfo : EIATTR_PARAM_CBANK
	.align		4
        /*0044*/ 	.byte	0x04, 0x0a
        /*0046*/ 	.short	(.L_15 - .L_14)
	.align		4
.L_14:
        /*0048*/ 	.word	index@(.nv.constant0._Z6kernelP13shared_memoryS0_)
        /*004c*/ 	.short	0x0380
        /*004e*/ 	.short	0x0010


	//----- nvinfo : EIATTR_SW_WAR
	.align		4
.L_15:
        /*0050*/ 	.byte	0x04, 0x36
        /*0052*/ 	.short	(.L_17 - .L_16)
.L_16:
        /*0054*/ 	.word	0x00000008
.L_17:


//--------------------- .nv.callgraph             --------------------------
	.section	.nv.callgraph,"",@"SHT_CUDA_CALLGRAPH"
	.align	4
	.sectionentsize	8
	.align		4
        /*0000*/ 	.word	0x00000000
	.align		4
        /*0004*/ 	.word	0xffffffff
	.align		4
        /*0008*/ 	.word	0x00000000
	.align		4
        /*000c*/ 	.word	0xfffffffe
	.align		4
        /*0010*/ 	.word	0x00000000
	.align		4
        /*0014*/ 	.word	0xfffffffd
	.align		4
        /*0018*/ 	.word	0x00000000
	.align		4
        /*001c*/ 	.word	0xfffffffc


//--------------------- .text._Z6kernelP13shared_memoryS0_ --------------------------
	.section	.text._Z6kernelP13shared_memoryS0_,"ax",@progbits
	.align	128
        .global         _Z6kernelP13shared_memoryS0_
        .type           _Z6kernelP13shared_memoryS0_,@function
        .size           _Z6kernelP13shared_memoryS0_,(.L_x_2 - _Z6kernelP13shared_memoryS0_)
        .other          _Z6kernelP13shared_memoryS0_,@"STO_CUDA_ENTRY STV_DEFAULT"
_Z6kernelP13shared_memoryS0_:
.text._Z6kernelP13shared_memoryS0_:
[----:B------:R-:W-:Y:S08]  /*0000*/  LDC R1, c[0x0][0x37c] ;  /* 0x0000df00ff017b82 */ /* 0x000ff00000000800 */
[----:B------:R-:W0:Y:S01]  /*0010*/  LDC.64 R2, c[0x0][0x380] ;  /* 0x0000e000ff027b82 */ /* 0x000e220000000a00 */
[----:B------:R-:W1:Y:S07]  /*0020*/  LDCU.64 UR4, c[0x0][0x358] ;  /* 0x00006b00ff0477ac */ /* 0x000e6e0008000a00 */
[----:B------:R-:W2:Y:S02]  /*0030*/  LDC.64 R4, c[0x0][0x388] ;  /* 0x0000e200ff047b82 */ /* 0x000ea40000000a00 */
.L_x_0:
[----:B----4-:R-:W1:Y:S02]  /*0040*/  LDC.64 R6, c[0x0][0x380] ;  /* 0x0000e000ff067b82 */ /* 0x010e640000000a00 */
[----:B-1----:R-:W3:Y:S04]  /*0050*/  LD.E.STRONG.SYS R6, desc[UR4][R6.64+0x4] ;  /* 0x0000040406067980 */ /* 0x002ee8000c115900 */
[----:B---3--:R-:W-:Y:S04]  /*0060*/  CCTL.IVALL ;  /* 0x00000000ff00798f */ /* 0x008fe80002000000 */
[----:B0-----:R-:W3:Y:S01]  /*0070*/  LDG.E.U8 R9, desc[UR4][R2.64] ;  /* 0x0000000402097981 */ /* 0x001ee2000c1e1100 */
[----:B------:R-:W-:-:S04]  /*0080*/  ISETP.NE.AND P0, PT, R6, RZ, PT ;  /* 0x000000ff0600720c */ /* 0x000fc80003f05270 */
[----:B------:R-:W-:-:S04]  /*0090*/  SEL R0, RZ, 0x1, !P0 ;  /* 0x00000001ff007807 */ /* 0x000fc80004000000 */
[----:B---3--:R-:W-:-:S13]  /*00a0*/  ISETP.NE.AND P0, PT, R9, R0, PT ;  /* 0x000000000900720c */ /* 0x008fda0003f05270 */
[----:B------:R-:W-:Y:S05]  /*00b0*/  @P0 BRA `(.L_x_0) ;  /* 0xfffffffc00e00947 */ /* 0x000fea000383ffff */
[----:B------:R-:W-:Y:S01]  /*00c0*/  ISETP.NE.AND P0, PT, R6, RZ, PT ;  /* 0x000000ff0600720c */ /* 0x000fe20003f05270 */
[----:B------:R-:W3:Y:S03]  /*00d0*/  LDG.E.U8 R11, desc[UR4][R2.64+0x8] ;  /* 0x00000804020b7981 */ /* 0x000ee6000c1e1100 */
[----:B------:R-:W-:-:S05]  /*00e0*/  SEL R9, RZ, 0x1, P0 ;  /* 0x00000001ff097807 */ /* 0x000fca0000000000 */
[----:B------:R4:W-:Y:S04]  /*00f0*/  STG.E.U8 desc[UR4][R2.64], R9 ;  /* 0x0000000902007986 */ /* 0x0009e8000c101104 */
[----:B--2---:R-:W2:Y:S01]  /*0100*/  LDG.E.S8 R13, desc[UR4][R4.64+0x1] ;  /* 0x00000104040d7981 */ /* 0x004ea2000c1e1300 */
[----:B------:R-:W2:Y:S03]  /*0110*/  LDC.64 R6, c[0x0][0x388] ;  /* 0x0000e200ff067b82 */ /* 0x000ea60000000a00 */
[----:B---3--:R4:W-:Y:S01]  /*0120*/  STG.E.U8 desc[UR4][R4.64+0x8], R11 ;  /* 0x0000080b04007986 */ /* 0x0089e2000c101104 */
[----:B------:R-:W-:Y:S06]  /*0130*/  MEMBAR.ALL.SYS ;  /* 0x0000000000007992 */ /* 0x000fec000000b000 */
[----:B------:R-:W-:-:S00]  /*0140*/  ERRBAR ;  /* 0x00000000000079ab */ /* 0x000fc00000000000 */
[----:B------:R-:W-:Y:S06]  /*0150*/  CGAERRBAR ;  /* 0x00000000000075ab */ /* 0x000fec0000000000 */
[----:B--2---:R4:W-:Y:S04]  /*0160*/  ST.E.STRONG.SYS desc[UR4][R6.64+0x4], R13 ;  /* 0x0000040d06007985 */ /* 0x0049e8000c115904 */
[----:B------:R-:W2:Y:S02]  /*0170*/  LDG.E.U8 R0, desc[UR4][R4.64+0x1] ;  /* 0x0000010404007981 */ /* 0x000ea4000c1e1100 */
[----:B--2---:R-:W-:-:S04]  /*0180*/  ISETP.NE.AND P0, PT, R0, RZ, PT ;  /* 0x000000ff0000720c */ /* 0x004fc80003f05270 */
[----:B------:R-:W-:Y:S02]  /*0190*/  SEL R15, RZ, 0x1, P0 ;  /* 0x00000001ff0f7807 */ /* 0x000fe40000000000 */
[----:B------:R-:W-:-:S03]  /*01a0*/  ISETP.NE.AND P0, PT, R11, RZ, PT ;  /* 0x000000ff0b00720c */ /* 0x000fc60003f05270 */
[----:B------:R4:W-:Y:S10]  /*01b0*/  STG.E.U8 desc[UR4][R4.64+0x1], R15 ;  /* 0x0000010f04007986 */ /* 0x0009f4000c101104 */
[----:B------:R-:W-:Y:S05]  /*01c0*/  @P0 BRA `(.L_x_0) ;  /* 0xfffffffc009c0947 */ /* 0x000fea000383ffff */
[----:B------:R-:W-:Y:S05]  /*01d0*/  EXIT ;  /* 0x000000000000794d */ /* 0x000fea0003800000 */
.L_x_1:
[----:B------:R-:W-:-:S00]  /*01e0*/  BRA `(.L_x_1) ;  /* 0xfffffffc00fc7947 */ /* 0x000fc0000383ffff */
[----:B------:R-:W-:-:S00]  /*01f0*/  NOP ;  /* 0x0000000000007918 */ /* 0x000fc00000000000 */
        /* <DEDUP_REMOVED lines=8> */
.L_x_2:


//--------------------- .nv.shared.reserved.0     --------------------------
	.section	.nv.shared.reserved.0,"aw",@nobits
	.weak		__nv_reservedSMEM_offset_0_alias
	.size		__nv_reservedSMEM_offset_0_alias, 0, 64
	.other		__nv_reservedSMEM_offset_0_alias,@"STO_CUDA_RESERVED_SHARED STV_DEFAULT"
__nv_reservedSMEM_offset_0_alias:
	.zero		0
	.zero		64


//--------------------- .nv.constant0._Z6kernelP13shared_memoryS0_ --------------------------
	.section	.nv.constant0._Z6kernelP13shared_memoryS0_,"a",@progbits
	.sectionflags	@""
	.align	4
.nv.constant0._Z6kernelP13shared_memoryS0_:
	.zero		912


//--------------------- SYMBOLS --------------------------

	.type		.nv.reservedSmem.offset0,@object
	.size		.nv.reservedSmem.offset0,0x4
